//
// Generated by NVIDIA NVVM Compiler
//
// Compiler Build ID: CL-36424714
// Cuda compilation tools, release 13.0, V13.0.88
// Based on NVVM 20.0.0
//

.version 9.0
.target sm_100
.address_size 64

	// .globl	_Z12addMatKernelPiS_iiS_

.visible .entry _Z12addMatKernelPiS_iiS_(
	.param .u64 .ptr .align 1 _Z12addMatKernelPiS_iiS__param_0,
	.param .u64 .ptr .align 1 _Z12addMatKernelPiS_iiS__param_1,
	.param .u32 _Z12addMatKernelPiS_iiS__param_2,
	.param .u32 _Z12addMatKernelPiS_iiS__param_3,
	.param .u64 .ptr .align 1 _Z12addMatKernelPiS_iiS__param_4
)
{
	.reg .pred 	%p<4>;
	.reg .b32 	%r<15>;
	.reg .b64 	%rd<11>;

	ld.param.u64 	%rd1, [_Z12addMatKernelPiS_iiS__param_0];
	ld.param.u64 	%rd2, [_Z12addMatKernelPiS_iiS__param_1];
	ld.param.u32 	%r4, [_Z12addMatKernelPiS_iiS__param_2];
	ld.param.u32 	%r3, [_Z12addMatKernelPiS_iiS__param_3];
	ld.param.u64 	%rd3, [_Z12addMatKernelPiS_iiS__param_4];
	mov.u32 	%r5, %ctaid.y;
	mov.u32 	%r6, %ntid.y;
	mov.u32 	%r7, %tid.y;
	mad.lo.s32 	%r1, %r5, %r6, %r7;
	mov.u32 	%r8, %ctaid.x;
	mov.u32 	%r9, %ntid.x;
	mov.u32 	%r10, %tid.x;
	mad.lo.s32 	%r2, %r8, %r9, %r10;
	setp.ge.s32 	%p1, %r1, %r4;
	setp.ge.s32 	%p2, %r2, %r3;
	or.pred  	%p3, %p1, %p2;
	@%p3 bra 	$L__BB0_2;
	cvta.to.global.u64 	%rd4, %rd1;
	cvta.to.global.u64 	%rd5, %rd2;
	cvta.to.global.u64 	%rd6, %rd3;
	mad.lo.s32 	%r11, %r3, %r1, %r2;
	mul.wide.s32 	%rd7, %r11, 4;
	add.s64 	%rd8, %rd4, %rd7;
	ld.global.u32 	%r12, [%rd8];
	add.s64 	%rd9, %rd5, %rd7;
	ld.global.u32 	%r13, [%rd9];
	add.s32 	%r14, %r13, %r12;
	add.s64 	%rd10, %rd6, %rd7;
	st.global.u32 	[%rd10], %r14;
$L__BB0_2:
	ret;

}


// ===== COMPILED SASS (sm_100) =====

	.target	sm_100

	.elftype	@"ET_EXEC"


//--------------------- .note.nv.tkinfo           --------------------------
	.section	.note.nv.tkinfo,"",@"SHT_NOTE"
	.sectionflags	@"SHF_NOTE_NV_TKINFO"
	.tkinfo
        /*0018*/ 	.word	0x00000002
        /*0030*/ 	.string	""
        /*0030*/ 	.string	"ptxas"
        /*0030*/ 	.string	"Cuda compilation tools, release 13.0, V13.0.88"
        /*0030*/ 	.string	"Build cuda_13.0.r13.0/compiler.36424714_0"
        /*0030*/ 	.string	"-arch sm_100 -m 64 "



//--------------------- .note.nv.cuinfo           --------------------------
	.section	.note.nv.cuinfo,"",@"SHT_NOTE"
	.sectionflags	@"SHF_NOTE_NV_CUINFO"
        /*0018*/ 	.short	0x0002
        /*001a*/ 	.short	0x0064
        /*001c*/ 	.short	0x0082
	.zero		2


//--------------------- .nv.info                  --------------------------
	.section	.nv.info,"",@"SHT_CUDA_INFO"
	.align	4


	//----- nvinfo : EIATTR_REGCOUNT
	.align		4
        /*0000*/ 	.byte	0x04, 0x2f
        /*0002*/ 	.short	(.L_1 - .L_0)
	.align		4
.L_0:
        /*0004*/ 	.word	index@(_Z12addMatKernelPiS_iiS_)
        /*0008*/ 	.word	0x0000000c


	//----- nvinfo : EIATTR_FRAME_SIZE
	.align		4
.L_1:
        /*000c*/ 	.byte	0x04, 0x11
        /*000e*/ 	.short	(.L_3 - .L_2)
	.align		4
.L_2:
        /*0010*/ 	.word	index@(_Z12addMatKernelPiS_iiS_)
        /*0014*/ 	.word	0x00000000


	//----- nvinfo : EIATTR_MIN_STACK_SIZE
	.align		4
.L_3:
        /*0018*/ 	.byte	0x04, 0x12
        /*001a*/ 	.short	(.L_5 - .L_4)
	.align		4
.L_4:
        /*001c*/ 	.word	index@(_Z12addMatKernelPiS_iiS_)
        /*0020*/ 	.word	0x00000000
.L_5:


//--------------------- .nv.compat                --------------------------
	.section	.nv.compat,"",@"SHT_CUDA_COMPAT_INFO"
	.align	4
        /*0000*/ 	.byte	0x02, 0x09, 0x00, 0x00, 0x02, 0x02, 0x01, 0x00, 0x02, 0x05, 0x05, 0x00, 0x03, 0x07, 0x01, 0x01
        /*0010*/ 	.byte	0x02, 0x03, 0x00, 0x00, 0x02, 0x06, 0x01, 0x00, 0x04, 0x0b, 0x08, 0x00, 0x09, 0x00, 0x00, 0x00
        /*0020*/ 	.byte	0x00, 0x00, 0x00, 0x00


//--------------------- .nv.info._Z12addMatKernelPiS_iiS_ --------------------------
	.section	.nv.info._Z12addMatKernelPiS_iiS_,"",@"SHT_CUDA_INFO"
	.sectionflags	@""
	.align	4


	//----- nvinfo : EIATTR_CUDA_API_VERSION
	.align		4
        /*0000*/ 	.byte	0x04, 0x37
        /*0002*/ 	.short	(.L_7 - .L_6)
.L_6:
        /*0004*/ 	.word	0x00000082


	//----- nvinfo : EIATTR_KPARAM_INFO
	.align		4
.L_7:
        /*0008*/ 	.byte	0x04, 0x17
        /*000a*/ 	.short	(.L_9 - .L_8)
.L_8:
        /*000c*/ 	.word	0x00000000
        /*0010*/ 	.short	0x0004
        /*0012*/ 	.short	0x0018
        /*0014*/ 	.byte	0x00, 0xf5, 0x21, 0x00


	//----- nvinfo : EIATTR_KPARAM_INFO
	.align		4
.L_9:
        /*0018*/ 	.byte	0x04, 0x17
        /*001a*/ 	.short	(.L_11 - .L_10)
.L_10:
        /*001c*/ 	.word	0x00000000
        /*0020*/ 	.short	0x0003
        /*0022*/ 	.short	0x0014
        /*0024*/ 	.byte	0x00, 0xf0, 0x11, 0x00


	//----- nvinfo : EIATTR_KPARAM_INFO
	.align		4
.L_11:
        /*0028*/ 	.byte	0x04, 0x17
        /*002a*/ 	.short	(.L_13 - .L_12)
.L_12:
        /*002c*/ 	.word	0x00000000
        /*0030*/ 	.short	0x0002
        /*0032*/ 	.short	0x0010
        /*0034*/ 	.byte	0x00, 0xf0, 0x11, 0x00


	//----- nvinfo : EIATTR_KPARAM_INFO
	.align		4
.L_13:
        /*0038*/ 	.byte	0x04, 0x17
        /*003a*/ 	.short	(.L_15 - .L_14)
.L_14:
        /*003c*/ 	.word	0x00000000
        /*0040*/ 	.short	0x0001
        /*0042*/ 	.short	0x0008
        /*0044*/ 	.byte	0x00, 0xf5, 0x21, 0x00


	//----- nvinfo : EIATTR_KPARAM_INFO
	.align		4
.L_15:
        /*0048*/ 	.byte	0x04, 0x17
        /*004a*/ 	.short	(.L_17 - .L_16)
.L_16:
        /*004c*/ 	.word	0x00000000
        /*0050*/ 	.short	0x0000
        /*0052*/ 	.short	0x0000
        /*0054*/ 	.byte	0x00, 0xf5, 0x21, 0x00


	//----- nvinfo : EIATTR_SPARSE_MMA_MASK
	.align		4
.L_17:
        /*0058*/ 	.byte	0x03, 0x50
        /*005a*/ 	.short	0x0000


	//----- nvinfo : EIATTR_MAXREG_COUNT
	.align		4
        /*005c*/ 	.byte	0x03, 0x1b
        /*005e*/ 	.short	0x00ff


	//----- nvinfo : EIATTR_MERCURY_ISA_VERSION
	.align		4
        /*0060*/ 	.byte	0x03, 0x5f
        /*0062*/ 	.short	0x0101


	//----- nvinfo : EIATTR_VRC_CTA_INIT_COUNT
	.align		4
        /*0064*/ 	.byte	0x02, 0x4a
	.zero		1
	.zero		1


	//----- nvinfo : EIATTR_EXIT_INSTR_OFFSETS
	.align		4
        /*0068*/ 	.byte	0x04, 0x1c
        /*006a*/ 	.short	(.L_19 - .L_18)


	//   ....[0]....
.L_18:
        /*006c*/ 	.word	0x000000c0


	//   ....[1]....
        /*0070*/ 	.word	0x00000190


	//----- nvinfo : EIATTR_CBANK_PARAM_SIZE
	.align		4
.L_19:
        /*0074*/ 	.byte	0x03, 0x19
        /*0076*/ 	.short	0x0020


	//----- nvinfo : EIATTR_PARAM_CBANK
	.align		4
        /*0078*/ 	.byte	0x04, 0x0a
        /*007a*/ 	.short	(.L_21 - .L_20)
	.align		4
.L_20:
        /*007c*/ 	.word	index@(.nv.constant0._Z12addMatKernelPiS_iiS_)
        /*0080*/ 	.short	0x0380
        /*0082*/ 	.short	0x0020


	//----- nvinfo : EIATTR_SW_WAR
	.align		4
.L_21:
        /*0084*/ 	.byte	0x04, 0x36
        /*0086*/ 	.short	(.L_23 - .L_22)
.L_22:
        /*0088*/ 	.word	0x00000008
.L_23:


//--------------------- .nv.callgraph             --------------------------
	.section	.nv.callgraph,"",@"SHT_CUDA_CALLGRAPH"
	.align	4
	.sectionentsize	8
	.align		4
        /*0000*/ 	.word	0x00000000
	.align		4
        /*0004*/ 	.word	0xffffffff
	.align		4
        /*0008*/ 	.word	0x00000000
	.align		4
        /*000c*/ 	.word	0xfffffffe
	.align		4
        /*0010*/ 	.word	0x00000000
	.align		4
        /*0014*/ 	.word	0xfffffffd
	.align		4
        /*0018*/ 	.word	0x00000000
	.align		4
        /*001c*/ 	.word	0xfffffffc


//--------------------- .text._Z12addMatKernelPiS_iiS_ --------------------------
	.section	.text._Z12addMatKernelPiS_iiS_,"ax",@progbits
	.align	128
        .global         _Z12addMatKernelPiS_iiS_
        .type           _Z12addMatKernelPiS_iiS_,@function
        .size           _Z12addMatKernelPiS_iiS_,(.L_x_1 - _Z12addMatKernelPiS_iiS_)
        .other          _Z12addMatKernelPiS_iiS_,@"STO_CUDA_ENTRY STV_DEFAULT"
_Z12addMatKernelPiS_iiS_:
.text._Z12addMatKernelPiS_iiS_:
[----:B------:R-:W-:Y:S01]  /*0000*/  LDC R1, c[0x0][0x37c] ;  /* 0x0000df00ff017b82 */ /* 0x000fe20000000800 */
[----:B------:R-:W0:Y:S07]  /*0010*/  S2R R2, SR_TID.X ;  /* 0x0000000000027919 */ /* 0x000e2e0000002100 */
[----:B------:R-:W1:Y:S01]  /*0020*/  LDC R0, c[0x0][0x364] ;  /* 0x0000d900ff007b82 */ /* 0x000e620000000800 */
[----:B------:R-:W2:Y:S01]  /*0030*/  LDCU.64 UR6, c[0x0][0x390] ;  /* 0x00007200ff0677ac */ /* 0x000ea20008000a00 */
[----:B------:R-:W1:Y:S06]  /*0040*/  S2R R3, SR_TID.Y ;  /* 0x0000000000037919 */ /* 0x000e6c0000002200 */
[----:B------:R-:W0:Y:S08]  /*0050*/  S2UR UR5, SR_CTAID.X ;  /* 0x00000000000579c3 */ /* 0x000e300000002500 */
[----:B------:R-:W0:Y:S08]  /*0060*/  LDC R7, c[0x0][0x360] ;  /* 0x0000d800ff077b82 */ /* 0x000e300000000800 */
[----:B------:R-:W1:Y:S01]  /*0070*/  S2UR UR4, SR_CTAID.Y ;  /* 0x00000000000479c3 */ /* 0x000e620000002600 */
[----:B0-----:R-:W-:-:S05]  /*0080*/  IMAD R7, R7, UR5, R2 ;  /* 0x0000000507077c24 */ /* 0x001fca000f8e0202 */
[----:B--2---:R-:W-:Y:S01]  /*0090*/  ISETP.GE.AND P0, PT, R7, UR7, PT ;  /* 0x0000000707007c0c */ /* 0x004fe2000bf06270 */
[----:B-1----:R-:W-:-:S05]  /*00a0*/  IMAD R0, R0, UR4, R3 ;  /* 0x0000000400007c24 */ /* 0x002fca000f8e0203 */
[----:B------:R-:W-:-:S13]  /*00b0*/  ISETP.GE.OR P0, PT, R0, UR6, P0 ;  /* 0x0000000600007c0c */ /* 0x000fda0008706670 */
[----:B------:R-:W-:Y:S05]  /*00c0*/  @P0 EXIT ;  /* 0x000000000000094d */ /* 0x000fea0003800000 */
[----:B------:R-:W0:Y:S01]  /*00d0*/  LDC.64 R2, c[0x0][0x380] ;  /* 0x0000e000ff027b82 */ /* 0x000e220000000a00 */
[----:B------:R-:W1:Y:S01]  /*00e0*/  LDCU.64 UR4, c[0x0][0x358] ;  /* 0x00006b00ff0477ac */ /* 0x000e620008000a00 */
[----:B------:R-:W-:-:S06]  /*00f0*/  IMAD R9, R0, UR7, R7 ;  /* 0x0000000700097c24 */ /* 0x000fcc000f8e0207 */
[----:B------:R-:W2:Y:S08]  /*0100*/  LDC.64 R4, c[0x0][0x388] ;  /* 0x0000e200ff047b82 */ /* 0x000eb00000000a00 */
[----:B------:R-:W3:Y:S01]  /*0110*/  LDC.64 R6, c[0x0][0x398] ;  /* 0x0000e600ff067b82 */ /* 0x000ee20000000a00 */
[----:B0-----:R-:W-:-:S06]  /*0120*/  IMAD.WIDE R2, R9, 0x4, R2 ;  /* 0x0000000409027825 */ /* 0x001fcc00078e0202 */
[----:B-1----:R-:W4:Y:S01]  /*0130*/  LDG.E R2, desc[UR4][R2.64] ;  /* 0x0000000402027981 */ /* 0x002f22000c1e1900 */
[----:B--2---:R-:W-:-:S06]  /*0140*/  IMAD.WIDE R4, R9, 0x4, R4 ;  /* 0x0000000409047825 */ /* 0x004fcc00078e0204 */
[----:B------:R-:W4:Y:S01]  /*0150*/  LDG.E R5, desc[UR4][R4.64] ;  /* 0x0000000404057981 */ /* 0x000f22000c1e1900 */
[----:B---3--:R-:W-:Y:S01]  /*0160*/  IMAD.WIDE R6, R9, 0x4, R6 ;  /* 0x0000000409067825 */ /* 0x008fe200078e0206 */
[----:B----4-:R-:W-:-:S05]  /*0170*/  IADD3 R9, PT, PT, R2, R5, RZ ;  /* 0x0000000502097210 */ /* 0x010fca0007ffe0ff */
[----:B------:R-:W-:Y:S01]  /*0180*/  STG.E desc[UR4][R6.64], R9 ;  /* 0x0000000906007986 */ /* 0x000fe2000c101904 */
[----:B------:R-:W-:Y:S05]  /*0190*/  EXIT ;  /* 0x000000000000794d */ /* 0x000fea0003800000 */
.L_x_0:
[----:B------:R-:W-:-:S00]  /*01a0*/  BRA `(.L_x_0) ;  /* 0xfffffffc00fc7947 */ /* 0x000fc0000383ffff */
[----:B------:R-:W-:-:S00]  /*01b0*/  NOP ;  /* 0x0000000000007918 */ /* 0x000fc00000000000 */
        /* <DEDUP_REMOVED lines=12> */
.L_x_1:


//--------------------- .nv.shared.reserved.0     --------------------------
	.section	.nv.shared.reserved.0,"aw",@nobits
	.weak		__nv_reservedSMEM_offset_0_alias
	.size		__nv_reservedSMEM_offset_0_alias, 0, 64
	.other		__nv_reservedSMEM_offset_0_alias,@"STO_CUDA_RESERVED_SHARED STV_DEFAULT"
__nv_reservedSMEM_offset_0_alias:
	.zero		0
	.zero		64


//--------------------- .nv.constant0._Z12addMatKernelPiS_iiS_ --------------------------
	.section	.nv.constant0._Z12addMatKernelPiS_iiS_,"a",@progbits
	.sectionflags	@""
	.align	4
.nv.constant0._Z12addMatKernelPiS_iiS_:
	.zero		928


//--------------------- SYMBOLS --------------------------

	.type		.nv.reservedSmem.offset0,@object
	.size		.nv.reservedSmem.offset0,0x4
